	.headerflags	@"EF_CUDA_TEXMODE_UNIFIED EF_CUDA_64BIT_ADDRESS EF_CUDA_ACCELERATORS EF_CUDA_SM90 EF_CUDA_VIRTUAL_SM(EF_CUDA_SM90)"
	.elftype	@"ET_EXEC"


//--------------------- .nv.info                  --------------------------
	.section	.nv.info,"",@"SHT_CUDA_INFO"
	.align	4


	//----- nvinfo : EIATTR_REGCOUNT
	.align		4
        /*0000*/ 	.byte	0x04, 0x2f
        /*0002*/ 	.short	(.L_3 - .L_2)
	.align		4
.L_2:
        /*0004*/ 	.word	index@(triton_poi_fused__native_batch_norm_legit_no_training_0)
        /*0008*/ 	.word	0x00000018


	//----- nvinfo : EIATTR_MIN_STACK_SIZE
	.align		4
.L_3:
        /*000c*/ 	.byte	0x04, 0x12
        /*000e*/ 	.short	(.L_5 - .L_4)
	.align		4
.L_4:
        /*0010*/ 	.word	index@(triton_poi_fused__native_batch_norm_legit_no_training_0)
        /*0014*/ 	.word	0x00000000


	//----- nvinfo : EIATTR_FRAME_SIZE
	.align		4
.L_5:
        /*0018*/ 	.byte	0x04, 0x11
        /*001a*/ 	.short	(.L_7 - .L_6)
	.align		4
.L_6:
        /*001c*/ 	.word	index@(triton_poi_fused__native_batch_norm_legit_no_training_0)
        /*0020*/ 	.word	0x00000000


	//----- nvinfo : EIATTR_MIN_STACK_SIZE
	.align		4
.L_7:
        /*0024*/ 	.byte	0x04, 0x12
        /*0026*/ 	.short	(.L_9 - .L_8)
	.align		4
.L_8:
        /*0028*/ 	.word	index@(triton_poi_fused__native_batch_norm_legit_no_training_0)
        /*002c*/ 	.word	0x00000000
.L_9:


//--------------------- .nv.info.triton_poi_fused__native_batch_norm_legit_no_training_0 --------------------------
	.section	.nv.info.triton_poi_fused__native_batch_norm_legit_no_training_0,"",@"SHT_CUDA_INFO"
	.sectionflags	@""
	.align	4


	//----- nvinfo : EIATTR_CUDA_API_VERSION
	.align		4
        /*0000*/ 	.byte	0x04, 0x37
        /*0002*/ 	.short	(.L_11 - .L_10)
.L_10:
        /*0004*/ 	.word	0x0000007c


	//----- nvinfo : EIATTR_KPARAM_INFO
	.align		4
.L_11:
        /*0008*/ 	.byte	0x04, 0x17
        /*000a*/ 	.short	(.L_13 - .L_12)
.L_12:
        /*000c*/ 	.word	0x00000000
        /*0010*/ 	.short	0x0006
        /*0012*/ 	.short	0x0030
        /*0014*/ 	.byte	0x00, 0xf0, 0x11, 0x00


	//----- nvinfo : EIATTR_KPARAM_INFO
	.align		4
.L_13:
        /*0018*/ 	.byte	0x04, 0x17
        /*001a*/ 	.short	(.L_15 - .L_14)
.L_14:
        /*001c*/ 	.word	0x00000000
        /*0020*/ 	.short	0x0005
        /*0022*/ 	.short	0x0028
        /*0024*/ 	.byte	0x00, 0xf4, 0x21, 0x00


	//----- nvinfo : EIATTR_KPARAM_INFO
	.align		4
.L_15:
        /*0028*/ 	.byte	0x04, 0x17
        /*002a*/ 	.short	(.L_17 - .L_16)
.L_16:
        /*002c*/ 	.word	0x00000000
        /*0030*/ 	.short	0x0004
        /*0032*/ 	.short	0x0020
        /*0034*/ 	.byte	0x00, 0xf4, 0x21, 0x00


	//----- nvinfo : EIATTR_KPARAM_INFO
	.align		4
.L_17:
        /*0038*/ 	.byte	0x04, 0x17
        /*003a*/ 	.short	(.L_19 - .L_18)
.L_18:
        /*003c*/ 	.word	0x00000000
        /*0040*/ 	.short	0x0003
        /*0042*/ 	.short	0x0018
        /*0044*/ 	.byte	0x00, 0xf4, 0x21, 0x00


	//----- nvinfo : EIATTR_KPARAM_INFO
	.align		4
.L_19:
        /*0048*/ 	.byte	0x04, 0x17
        /*004a*/ 	.short	(.L_21 - .L_20)
.L_20:
        /*004c*/ 	.word	0x00000000
        /*0050*/ 	.short	0x0002
        /*0052*/ 	.short	0x0010
        /*0054*/ 	.byte	0x00, 0xf4, 0x21, 0x00


	//----- nvinfo : EIATTR_KPARAM_INFO
	.align		4
.L_21:
        /*0058*/ 	.byte	0x04, 0x17
        /*005a*/ 	.short	(.L_23 - .L_22)
.L_22:
        /*005c*/ 	.word	0x00000000
        /*0060*/ 	.short	0x0001
        /*0062*/ 	.short	0x0008
        /*0064*/ 	.byte	0x00, 0xf4, 0x21, 0x00


	//----- nvinfo : EIATTR_KPARAM_INFO
	.align		4
.L_23:
        /*0068*/ 	.byte	0x04, 0x17
        /*006a*/ 	.short	(.L_25 - .L_24)
.L_24:
        /*006c*/ 	.word	0x00000000
        /*0070*/ 	.short	0x0000
        /*0072*/ 	.short	0x0000
        /*0074*/ 	.byte	0x00, 0xf4, 0x21, 0x00


	//----- nvinfo : EIATTR_SPARSE_MMA_MASK
	.align		4
.L_25:
        /*0078*/ 	.byte	0x03, 0x50
        /*007a*/ 	.short	0x0000


	//----- nvinfo : EIATTR_MAXREG_COUNT
	.align		4
        /*007c*/ 	.byte	0x03, 0x1b
        /*007e*/ 	.short	0x00ff


	//----- nvinfo : EIATTR_EXIT_INSTR_OFFSETS
	.align		4
        /*0080*/ 	.byte	0x04, 0x1c
        /*0082*/ 	.short	(.L_27 - .L_26)


	//   ....[0]....
.L_26:
        /*0084*/ 	.word	0x000003e0


	//   ....[1]....
        /*0088*/ 	.word	0x00000400


	//----- nvinfo : EIATTR_REQNTID
	.align		4
.L_27:
        /*008c*/ 	.byte	0x04, 0x10
        /*008e*/ 	.short	(.L_29 - .L_28)
.L_28:
        /*0090*/ 	.word	0x00000020
        /*0094*/ 	.word	0x00000001
        /*0098*/ 	.word	0x00000001


	//----- nvinfo : EIATTR_CBANK_PARAM_SIZE
	.align		4
.L_29:
        /*009c*/ 	.byte	0x03, 0x19
        /*009e*/ 	.short	0x0034


	//----- nvinfo : EIATTR_PARAM_CBANK
	.align		4
        /*00a0*/ 	.byte	0x04, 0x0a
        /*00a2*/ 	.short	(.L_31 - .L_30)
	.align		4
.L_30:
        /*00a4*/ 	.word	index@(.nv.constant0.triton_poi_fused__native_batch_norm_legit_no_training_0)
        /*00a8*/ 	.short	0x0210
        /*00aa*/ 	.short	0x0034


	//----- nvinfo : EIATTR_SW_WAR
	.align		4
.L_31:
        /*00ac*/ 	.byte	0x04, 0x36
        /*00ae*/ 	.short	(.L_33 - .L_32)
.L_32:
        /*00b0*/ 	.word	0x00000008
.L_33:


//--------------------- .nv.callgraph             --------------------------
	.section	.nv.callgraph,"",@"SHT_CUDA_CALLGRAPH"
	.align	4
	.sectionentsize	8
	.align		4
        /*0000*/ 	.word	0x00000000
	.align		4
        /*0004*/ 	.word	0xffffffff
	.align		4
        /*0008*/ 	.word	0x00000000
	.align		4
        /*000c*/ 	.word	0xfffffffe
	.align		4
        /*0010*/ 	.word	0x00000000
	.align		4
        /*0014*/ 	.word	0xfffffffd
	.align		4
        /*0018*/ 	.word	0x00000000
	.align		4
        /*001c*/ 	.word	0xfffffffc


//--------------------- .nv.constant4             --------------------------
	.section	.nv.constant4,"a",@progbits
	.align	8
	.align		8
.nv.constant4:
        /*0000*/ 	.dword	_$_str
	.align		8
        /*0008*/ 	.dword	_$_str_$_2


//--------------------- .text.triton_poi_fused__native_batch_norm_legit_no_training_0 --------------------------
	.section	.text.triton_poi_fused__native_batch_norm_legit_no_training_0,"ax",@progbits
	.align	128
        .global         triton_poi_fused__native_batch_norm_legit_no_training_0
        .type           triton_poi_fused__native_batch_norm_legit_no_training_0,@function
        .size           triton_poi_fused__native_batch_norm_legit_no_training_0,(.L_x_1 - triton_poi_fused__native_batch_norm_legit_no_training_0)
        .other          triton_poi_fused__native_batch_norm_legit_no_training_0,@"STO_CUDA_ENTRY STV_DEFAULT"
triton_poi_fused__native_batch_norm_legit_no_training_0:
.text.triton_poi_fused__native_batch_norm_legit_no_training_0:
[----:B------:R-:W0:Y:S01]  /*0000*/  LDC R1, c[0x0][0x28] ;  /* 0x00000a00ff017b82 */ /* 0x000e220000000800 */
[----:B------:R-:W1:Y:S07]  /*0010*/  S2R R0, SR_TID.X ;  /* 0x0000000000007919 */ /* 0x000e6e0000002100 */
[----:B------:R-:W2:Y:S01]  /*0020*/  LDC.64 R6, c[0x0][0x220] ;  /* 0x00008800ff067b82 */ /* 0x000ea20000000a00 */
[----:B------:R-:W-:Y:S01]  /*0030*/  CS2R R20, SRZ ;  /* 0x0000000000147805 */ /* 0x000fe2000001ff00 */
[----:B------:R-:W-:Y:S01]  /*0040*/  ULDC.64 UR4, c[0x0][0x208] ;  /* 0x0000820000047ab9 */ /* 0x000fe20000000a00 */
[----:B------:R-:W3:Y:S05]  /*0050*/  S2R R13, SR_CTAID.X ;  /* 0x00000000000d7919 */ /* 0x000eea0000002500 */
[----:B------:R-:W4:Y:S08]  /*0060*/  LDC.64 R4, c[0x0][0x218] ;  /* 0x00008600ff047b82 */ /* 0x000f300000000a00 */
[----:B------:R-:W5:Y:S08]  /*0070*/  LDC.64 R8, c[0x0][0x228] ;  /* 0x00008a00ff087b82 */ /* 0x000f700000000a00 */
[----:B------:R-:W5:Y:S01]  /*0080*/  LDC.64 R10, c[0x0][0x230] ;  /* 0x00008c00ff0a7b82 */ /* 0x000f620000000a00 */
[----:B-1----:R-:W-:-:S02]  /*0090*/  SHF.L.U32 R0, R0, 0x1, RZ ;  /* 0x0000000100007819 */ /* 0x002fc400000006ff */
[----:B---3--:R-:W-:Y:S02]  /*00a0*/  SHF.R.S32.HI R2, RZ, 0x19, R13 ;  /* 0x00000019ff027819 */ /* 0x008fe4000001140d */
[----:B------:R-:W-:Y:S02]  /*00b0*/  LOP3.LUT R0, R0, 0x3e, RZ, 0xc0, !PT ;  /* 0x0000003e00007812 */ /* 0x000fe400078ec0ff */
[----:B------:R-:W-:Y:S02]  /*00c0*/  SGXT R2, R2, 0x1 ;  /* 0x000000010202781a */ /* 0x000fe40000000200 */
[----:B------:R-:W-:-:S04]  /*00d0*/  LEA R13, R13, R0, 0x6 ;  /* 0x000000000d0d7211 */ /* 0x000fc800078e30ff */
[----:B------:R-:W-:Y:S02]  /*00e0*/  LEA.HI R2, R2, R13, RZ, 0x4 ;  /* 0x0000000d02027211 */ /* 0x000fe400078f20ff */
[----:B------:R-:W-:Y:S02]  /*00f0*/  ISETP.GE.AND P4, PT, R13, 0x40, PT ;  /* 0x000000400d00780c */ /* 0x000fe40003f86270 */
[----:B------:R-:W-:-:S04]  /*0100*/  LOP3.LUT R2, R2, 0xfffffff0, RZ, 0xc0, !PT ;  /* 0xfffffff002027812 */ /* 0x000fc800078ec0ff */
[----:B------:R-:W-:Y:S02]  /*0110*/  IADD3 R15, R13, -R2, RZ ;  /* 0x800000020d0f7210 */ /* 0x000fe40007ffe0ff */
[----:B------:R-:W1:Y:S03]  /*0120*/  LDC.64 R2, c[0x0][0x210] ;  /* 0x00008400ff027b82 */ /* 0x000e660000000a00 */
[----:B--2---:R-:W-:-:S05]  /*0130*/  IMAD.WIDE R6, R15, 0x4, R6 ;  /* 0x000000040f067825 */ /* 0x004fca00078e0206 */
[----:B------:R5:W2:Y:S01]  /*0140*/  @!P4 LDG.E.EL.64 R20, desc[UR4][R6.64] ;  /* 0x000000040614c981 */ /* 0x000aa2000c2e1b00 */
[----:B------:R-:W-:Y:S02]  /*0150*/  CS2R R16, SRZ ;  /* 0x0000000000107805 */ /* 0x000fe4000001ff00 */
[----:B------:R-:W-:Y:S01]  /*0160*/  CS2R R18, SRZ ;  /* 0x0000000000127805 */ /* 0x000fe2000001ff00 */
[----:B----4-:R-:W-:-:S05]  /*0170*/  IMAD.WIDE R4, R15, 0x4, R4 ;  /* 0x000000040f047825 */ /* 0x010fca00078e0204 */
[----:B------:R-:W3:Y:S01]  /*0180*/  @!P4 LDG.E.EL.64 R18, desc[UR4][R4.64] ;  /* 0x000000040412c981 */ /* 0x000ee2000c2e1b00 */
[----:B-----5:R-:W-:-:S04]  /*0190*/  IMAD.WIDE R6, R15, 0x4, R8 ;  /* 0x000000040f067825 */ /* 0x020fc800078e0208 */
[----:B-1----:R-:W-:-:S04]  /*01a0*/  IMAD.WIDE R2, R13, 0x4, R2 ;  /* 0x000000040d027825 */ /* 0x002fc800078e0202 */
[----:B0-----:R-:W-:Y:S01]  /*01b0*/  IMAD.WIDE R8, R15, 0x4, R10 ;  /* 0x000000040f087825 */ /* 0x001fe200078e020a */
[----:B------:R0:W3:Y:S01]  /*01c0*/  @!P4 LDG.E.64 R16, desc[UR4][R2.64] ;  /* 0x000000040210c981 */ /* 0x0000e2000c1e1b00 */
[----:B------:R-:W-:Y:S02]  /*01d0*/  CS2R R10, SRZ ;  /* 0x00000000000a7805 */ /* 0x000fe4000001ff00 */
[----:B------:R-:W-:-:S04]  /*01e0*/  CS2R R14, SRZ ;  /* 0x00000000000e7805 */ /* 0x000fc8000001ff00 */
[----:B------:R1:W4:Y:S01]  /*01f0*/  @!P4 LDG.E.EL.64 R10, desc[UR4][R6.64] ;  /* 0x00000004060ac981 */ /* 0x000322000c2e1b00 */
[----:B0-----:R-:W0:Y:S03]  /*0200*/  LDC.64 R2, c[0x0][0x238] ;  /* 0x00008e00ff027b82 */ /* 0x001e260000000a00 */
[----:B------:R-:W4:Y:S01]  /*0210*/  @!P4 LDG.E.EL.64 R14, desc[UR4][R8.64] ;  /* 0x00000004080ec981 */ /* 0x000f22000c2e1b00 */
[----:B-1----:R-:W-:Y:S01]  /*0220*/  HFMA2.MMA R7, -RZ, RZ, 1.625, 0 ;  /* 0x3e800000ff077435 */ /* 0x002fe200000001ff */
[----:B0-----:R-:W-:-:S04]  /*0230*/  IMAD.WIDE R2, R13, 0x4, R2 ;  /* 0x000000040d027825 */ /* 0x001fc800078e0202 */
[----:B--2---:R-:W-:Y:S01]  /*0240*/  FADD R20, R20, 9.9999997473787516356e-06 ;  /* 0x3727c5ac14147421 */ /* 0x004fe20000000000 */
[----:B------:R-:W-:-:S03]  /*0250*/  FADD R21, R21, 9.9999997473787516356e-06 ;  /* 0x3727c5ac15157421 */ /* 0x000fc60000000000 */
[----:B------:R-:W0:Y:S08]  /*0260*/  MUFU.SQRT R0, R20 ;  /* 0x0000001400007308 */ /* 0x000e300000002000 */
[----:B------:R-:W1:Y:S01]  /*0270*/  MUFU.SQRT R4, R21 ;  /* 0x0000001500047308 */ /* 0x000e620000002000 */
[C---:B0-----:R-:W-:Y:S02]  /*0280*/  FSETP.GT.AND P0, PT, R0.reuse, 8.50705917302346158658e+37, PT ;  /* 0x7e8000000000780b */ /* 0x041fe40003f04000 */
[----:B------:R-:W-:-:S02]  /*0290*/  FSETP.GEU.AND P2, PT, R0, 1.175494350822287508e-38, PT ;  /* 0x008000000000780b */ /* 0x000fc40003f4e000 */
[C---:B-1----:R-:W-:Y:S02]  /*02a0*/  FSETP.GT.AND P1, PT, R4.reuse, 8.50705917302346158658e+37, PT ;  /* 0x7e8000000400780b */ /* 0x042fe40003f24000 */
[----:B------:R-:W-:-:S07]  /*02b0*/  FSETP.GEU.AND P3, PT, R4, 1.175494350822287508e-38, PT ;  /* 0x008000000400780b */ /* 0x000fce0003f6e000 */
[----:B------:R-:W-:-:S04]  /*02c0*/  @P0 FMUL R0, R0, 0.25 ;  /* 0x3e80000000000820 */ /* 0x000fc80000400000 */
[----:B------:R-:W-:Y:S01]  /*02d0*/  @!P2 FMUL R0, R0, 16777216 ;  /* 0x4b8000000000a820 */ /* 0x000fe20000400000 */
[----:B------:R-:W-:-:S04]  /*02e0*/  @P1 FMUL R4, R4, 0.25 ;  /* 0x3e80000004041820 */ /* 0x000fc80000400000 */
[----:B------:R-:W-:Y:S01]  /*02f0*/  @!P3 FMUL R4, R4, 16777216 ;  /* 0x4b8000000404b820 */ /* 0x000fe20000400000 */
[----:B------:R-:W0:Y:S01]  /*0300*/  MUFU.RCP R0, R0 ;  /* 0x0000000000007308 */ /* 0x000e220000001000 */
[----:B------:R-:W-:-:S07]  /*0310*/  FSEL R5, R7, 1, P0 ;  /* 0x3f80000007057808 */ /* 0x000fce0000000000 */
[----:B------:R-:W1:Y:S01]  /*0320*/  MUFU.RCP R4, R4 ;  /* 0x0000000400047308 */ /* 0x000e620000001000 */
[----:B------:R-:W-:Y:S01]  /*0330*/  FSEL R7, R7, 1, P1 ;  /* 0x3f80000007077808 */ /* 0x000fe20000800000 */
[----:B------:R-:W-:-:S04]  /*0340*/  @!P2 FMUL R5, R5, 16777216 ;  /* 0x4b8000000505a820 */ /* 0x000fc80000400000 */
[----:B------:R-:W-:Y:S01]  /*0350*/  @!P3 FMUL R7, R7, 16777216 ;  /* 0x4b8000000707b820 */ /* 0x000fe20000400000 */
[----:B0-----:R-:W-:Y:S01]  /*0360*/  FMUL R5, R0, R5 ;  /* 0x0000000500057220 */ /* 0x001fe20000400000 */
[----:B---3--:R-:W-:Y:S01]  /*0370*/  FADD R17, -R19, R17 ;  /* 0x0000001113117221 */ /* 0x008fe20000000100 */
[----:B------:R-:W-:Y:S01]  /*0380*/  FADD R16, -R18, R16 ;  /* 0x0000001012107221 */ /* 0x000fe20000000100 */
[----:B-1----:R-:W-:-:S03]  /*0390*/  FMUL R0, R4, R7 ;  /* 0x0000000704007220 */ /* 0x002fc60000400000 */
[----:B------:R-:W-:Y:S01]  /*03a0*/  FMUL R5, R16, R5 ;  /* 0x0000000510057220 */ /* 0x000fe20000400000 */
[----:B------:R-:W-:-:S03]  /*03b0*/  FMUL R0, R17, R0 ;  /* 0x0000000011007220 */ /* 0x000fc60000400000 */
[----:B----4-:R-:W-:Y:S01]  /*03c0*/  FFMA R10, R5, R10, R14 ;  /* 0x0000000a050a7223 */ /* 0x010fe2000000000e */
[----:B------:R-:W-:Y:S01]  /*03d0*/  FFMA R11, R0, R11, R15 ;  /* 0x0000000b000b7223 */ /* 0x000fe2000000000f */
[----:B------:R-:W-:Y:S06]  /*03e0*/  @P4 EXIT ;  /* 0x000000000000494d */ /* 0x000fec0003800000 */
[----:B------:R-:W-:Y:S01]  /*03f0*/  STG.E.64 desc[UR4][R2.64], R10 ;  /* 0x0000000a02007986 */ /* 0x000fe2000c101b04 */
[----:B------:R-:W-:Y:S05]  /*0400*/  EXIT ;  /* 0x000000000000794d */ /* 0x000fea0003800000 */
.L_x_0:
[----:B------:R-:W-:-:S00]  /*0410*/  BRA `(.L_x_0) ;  /* 0xfffffffc00fc7947 */ /* 0x000fc0000383ffff */
[----:B------:R-:W-:-:S00]  /*0420*/  NOP ;  /* 0x0000000000007918 */ /* 0x000fc00000000000 */
        /* <DEDUP_REMOVED lines=13> */
.L_x_1:


//--------------------- .nv.global.init           --------------------------
	.section	.nv.global.init,"aw",@progbits
.nv.global.init:
	.type		_$_str,@object
	.size		_$_str,(_$_str_$_2 - _$_str)
_$_str:
        /*0000*/ 	.byte	0x5f, 0x5f, 0x43, 0x55, 0x44, 0x41, 0x5f, 0x46, 0x54, 0x5a, 0x00
	.type		_$_str_$_2,@object
	.size		_$_str_$_2,(.L_1 - _$_str_$_2)
_$_str_$_2:
        /*000b*/ 	.byte	0x5f, 0x5f, 0x43, 0x55, 0x44, 0x41, 0x5f, 0x50, 0x52, 0x45, 0x43, 0x5f, 0x53, 0x51, 0x52, 0x54
        /*001b*/ 	.byte	0x00
.L_1:


//--------------------- .nv.constant0.triton_poi_fused__native_batch_norm_legit_no_training_0 --------------------------
	.section	.nv.constant0.triton_poi_fused__native_batch_norm_legit_no_training_0,"a",@progbits
	.sectionflags	@""
	.align	4
.nv.constant0.triton_poi_fused__native_batch_norm_legit_no_training_0:
	.zero		580
